//
// Generated by NVIDIA NVVM Compiler
//
// Compiler Build ID: CL-36424714
// Cuda compilation tools, release 13.0, V13.0.88
// Based on NVVM 20.0.0
//

.version 9.0
.target sm_100
.address_size 64

	// .globl	_Z7reduce1iPiS_
// _ZZ7reduce1iPiS_E5sdata has been demoted
// _ZZ7reduce2iiPiS_S_E5sdata has been demoted
.global .align 1 .b8 _ZN34_INTERNAL_2db89aec_4_k_cu_339961694cuda3std3__45__cpo5beginE[1];
.global .align 1 .b8 _ZN34_INTERNAL_2db89aec_4_k_cu_339961694cuda3std3__45__cpo3endE[1];
.global .align 1 .b8 _ZN34_INTERNAL_2db89aec_4_k_cu_339961694cuda3std3__45__cpo6cbeginE[1];
.global .align 1 .b8 _ZN34_INTERNAL_2db89aec_4_k_cu_339961694cuda3std3__45__cpo4cendE[1];
.global .align 1 .b8 _ZN34_INTERNAL_2db89aec_4_k_cu_339961694cuda3std3__45__cpo6rbeginE[1];
.global .align 1 .b8 _ZN34_INTERNAL_2db89aec_4_k_cu_339961694cuda3std3__45__cpo4rendE[1];
.global .align 1 .b8 _ZN34_INTERNAL_2db89aec_4_k_cu_339961694cuda3std3__45__cpo7crbeginE[1];
.global .align 1 .b8 _ZN34_INTERNAL_2db89aec_4_k_cu_339961694cuda3std3__45__cpo5crendE[1];
.global .align 1 .b8 _ZN34_INTERNAL_2db89aec_4_k_cu_339961694cuda3std3__436_GLOBAL__N__2db89aec_4_k_cu_339961696ignoreE[1];
.global .align 1 .b8 _ZN34_INTERNAL_2db89aec_4_k_cu_339961694cuda3std3__419piecewise_constructE[1];
.global .align 1 .b8 _ZN34_INTERNAL_2db89aec_4_k_cu_339961694cuda3std3__48in_placeE[1];
.global .align 1 .b8 _ZN34_INTERNAL_2db89aec_4_k_cu_339961694cuda3std3__420unreachable_sentinelE[1];
.global .align 1 .b8 _ZN34_INTERNAL_2db89aec_4_k_cu_339961694cuda3std3__47nulloptE[1];
.global .align 1 .b8 _ZN34_INTERNAL_2db89aec_4_k_cu_339961694cuda3std3__48unexpectE[1];
.global .align 1 .b8 _ZN34_INTERNAL_2db89aec_4_k_cu_339961694cuda3std6ranges3__45__cpo4swapE[1];
.global .align 1 .b8 _ZN34_INTERNAL_2db89aec_4_k_cu_339961694cuda3std6ranges3__45__cpo9iter_moveE[1];
.global .align 1 .b8 _ZN34_INTERNAL_2db89aec_4_k_cu_339961694cuda3std6ranges3__45__cpo5beginE[1];
.global .align 1 .b8 _ZN34_INTERNAL_2db89aec_4_k_cu_339961694cuda3std6ranges3__45__cpo3endE[1];
.global .align 1 .b8 _ZN34_INTERNAL_2db89aec_4_k_cu_339961694cuda3std6ranges3__45__cpo6cbeginE[1];
.global .align 1 .b8 _ZN34_INTERNAL_2db89aec_4_k_cu_339961694cuda3std6ranges3__45__cpo4cendE[1];
.global .align 1 .b8 _ZN34_INTERNAL_2db89aec_4_k_cu_339961694cuda3std6ranges3__45__cpo7advanceE[1];
.global .align 1 .b8 _ZN34_INTERNAL_2db89aec_4_k_cu_339961694cuda3std6ranges3__45__cpo9iter_swapE[1];
.global .align 1 .b8 _ZN34_INTERNAL_2db89aec_4_k_cu_339961694cuda3std6ranges3__45__cpo4nextE[1];
.global .align 1 .b8 _ZN34_INTERNAL_2db89aec_4_k_cu_339961694cuda3std6ranges3__45__cpo4prevE[1];
.global .align 1 .b8 _ZN34_INTERNAL_2db89aec_4_k_cu_339961694cuda3std6ranges3__45__cpo4dataE[1];
.global .align 1 .b8 _ZN34_INTERNAL_2db89aec_4_k_cu_339961694cuda3std6ranges3__45__cpo5cdataE[1];
.global .align 1 .b8 _ZN34_INTERNAL_2db89aec_4_k_cu_339961694cuda3std6ranges3__45__cpo4sizeE[1];
.global .align 1 .b8 _ZN34_INTERNAL_2db89aec_4_k_cu_339961694cuda3std6ranges3__45__cpo5ssizeE[1];
.global .align 1 .b8 _ZN34_INTERNAL_2db89aec_4_k_cu_339961694cuda3std6ranges3__45__cpo8distanceE[1];
.global .align 1 .b8 _ZN34_INTERNAL_2db89aec_4_k_cu_339961696thrust24THRUST_300001_SM_1000_NS8cuda_cub3parE[1];
.global .align 1 .b8 _ZN34_INTERNAL_2db89aec_4_k_cu_339961696thrust24THRUST_300001_SM_1000_NS8cuda_cub10par_nosyncE[1];
.global .align 1 .b8 _ZN34_INTERNAL_2db89aec_4_k_cu_339961696thrust24THRUST_300001_SM_1000_NS6system6detail10sequential3seqE[1];
.global .align 1 .b8 _ZN34_INTERNAL_2db89aec_4_k_cu_339961696thrust24THRUST_300001_SM_1000_NS12placeholders2_1E[1];
.global .align 1 .b8 _ZN34_INTERNAL_2db89aec_4_k_cu_339961696thrust24THRUST_300001_SM_1000_NS12placeholders2_2E[1];
.global .align 1 .b8 _ZN34_INTERNAL_2db89aec_4_k_cu_339961696thrust24THRUST_300001_SM_1000_NS12placeholders2_3E[1];
.global .align 1 .b8 _ZN34_INTERNAL_2db89aec_4_k_cu_339961696thrust24THRUST_300001_SM_1000_NS12placeholders2_4E[1];
.global .align 1 .b8 _ZN34_INTERNAL_2db89aec_4_k_cu_339961696thrust24THRUST_300001_SM_1000_NS12placeholders2_5E[1];
.global .align 1 .b8 _ZN34_INTERNAL_2db89aec_4_k_cu_339961696thrust24THRUST_300001_SM_1000_NS12placeholders2_6E[1];
.global .align 1 .b8 _ZN34_INTERNAL_2db89aec_4_k_cu_339961696thrust24THRUST_300001_SM_1000_NS12placeholders2_7E[1];
.global .align 1 .b8 _ZN34_INTERNAL_2db89aec_4_k_cu_339961696thrust24THRUST_300001_SM_1000_NS12placeholders2_8E[1];
.global .align 1 .b8 _ZN34_INTERNAL_2db89aec_4_k_cu_339961696thrust24THRUST_300001_SM_1000_NS12placeholders2_9E[1];
.global .align 1 .b8 _ZN34_INTERNAL_2db89aec_4_k_cu_339961696thrust24THRUST_300001_SM_1000_NS12placeholders3_10E[1];
.global .align 1 .b8 _ZN34_INTERNAL_2db89aec_4_k_cu_339961696thrust24THRUST_300001_SM_1000_NS3seqE[1];

.visible .entry _Z7reduce1iPiS_(
	.param .u32 _Z7reduce1iPiS__param_0,
	.param .u64 .ptr .align 1 _Z7reduce1iPiS__param_1,
	.param .u64 .ptr .align 1 _Z7reduce1iPiS__param_2
)
{
	.reg .pred 	%p<6>;
	.reg .b32 	%r<26>;
	.reg .b64 	%rd<7>;
	// demoted variable
	.shared .align 4 .b8 _ZZ7reduce1iPiS_E5sdata[1024];
	ld.param.u32 	%r7, [_Z7reduce1iPiS__param_0];
	ld.param.u64 	%rd1, [_Z7reduce1iPiS__param_1];
	ld.param.u64 	%rd2, [_Z7reduce1iPiS__param_2];
	mov.u32 	%r8, %ctaid.x;
	mov.u32 	%r1, %ntid.x;
	mov.u32 	%r2, %tid.x;
	mad.lo.s32 	%r3, %r8, %r1, %r2;
	setp.ge.s32 	%p1, %r3, %r7;
	@%p1 bra 	$L__BB0_2;
	cvta.to.global.u64 	%rd3, %rd1;
	mul.wide.s32 	%rd4, %r3, 4;
	add.s64 	%rd5, %rd3, %rd4;
	ld.global.u32 	%r9, [%rd5];
	shl.b32 	%r10, %r2, 2;
	mov.u32 	%r11, _ZZ7reduce1iPiS_E5sdata;
	add.s32 	%r12, %r11, %r10;
	st.shared.u32 	[%r12], %r9;
$L__BB0_2:
	bar.sync 	0;
	setp.lt.u32 	%p2, %r1, 2;
	@%p2 bra 	$L__BB0_7;
	mov.b32 	%r25, 1;
	mov.u32 	%r16, _ZZ7reduce1iPiS_E5sdata;
$L__BB0_4:
	shl.b32 	%r5, %r25, 1;
	mul.lo.s32 	%r6, %r5, %r2;
	setp.ge.u32 	%p3, %r6, %r1;
	@%p3 bra 	$L__BB0_6;
	add.s32 	%r14, %r6, %r25;
	shl.b32 	%r15, %r14, 2;
	add.s32 	%r17, %r16, %r15;
	ld.shared.u32 	%r18, [%r17];
	shl.b32 	%r19, %r6, 2;
	add.s32 	%r20, %r16, %r19;
	ld.shared.u32 	%r21, [%r20];
	add.s32 	%r22, %r21, %r18;
	st.shared.u32 	[%r20], %r22;
$L__BB0_6:
	bar.sync 	0;
	setp.lt.u32 	%p4, %r5, %r1;
	mov.u32 	%r25, %r5;
	@%p4 bra 	$L__BB0_4;
$L__BB0_7:
	setp.ne.s32 	%p5, %r2, 0;
	@%p5 bra 	$L__BB0_9;
	ld.shared.u32 	%r23, [_ZZ7reduce1iPiS_E5sdata];
	cvta.to.global.u64 	%rd6, %rd2;
	atom.global.add.u32 	%r24, [%rd6], %r23;
$L__BB0_9:
	ret;

}
	// .globl	_Z7reduce2iiPiS_S_
.visible .entry _Z7reduce2iiPiS_S_(
	.param .u32 _Z7reduce2iiPiS_S__param_0,
	.param .u32 _Z7reduce2iiPiS_S__param_1,
	.param .u64 .ptr .align 1 _Z7reduce2iiPiS_S__param_2,
	.param .u64 .ptr .align 1 _Z7reduce2iiPiS_S__param_3,
	.param .u64 .ptr .align 1 _Z7reduce2iiPiS_S__param_4
)
{
	.reg .pred 	%p<6>;
	.reg .b32 	%r<29>;
	.reg .b64 	%rd<11>;
	// demoted variable
	.shared .align 4 .b8 _ZZ7reduce2iiPiS_S_E5sdata[1024];
	ld.param.u32 	%r8, [_Z7reduce2iiPiS_S__param_0];
	ld.param.u32 	%r7, [_Z7reduce2iiPiS_S__param_1];
	ld.param.u64 	%rd1, [_Z7reduce2iiPiS_S__param_2];
	ld.param.u64 	%rd2, [_Z7reduce2iiPiS_S__param_3];
	ld.param.u64 	%rd3, [_Z7reduce2iiPiS_S__param_4];
	mov.u32 	%r9, %ctaid.x;
	mov.u32 	%r1, %ntid.x;
	mov.u32 	%r2, %tid.x;
	mad.lo.s32 	%r3, %r9, %r1, %r2;
	setp.ge.s32 	%p1, %r3, %r8;
	@%p1 bra 	$L__BB1_2;
	cvta.to.global.u64 	%rd4, %rd2;
	cvta.to.global.u64 	%rd5, %rd1;
	mul.wide.s32 	%rd6, %r3, 4;
	add.s64 	%rd7, %rd4, %rd6;
	ld.global.u32 	%r10, [%rd7];
	mad.lo.s32 	%r11, %r7, %r3, %r10;
	mul.wide.s32 	%rd8, %r11, 4;
	add.s64 	%rd9, %rd5, %rd8;
	ld.global.u32 	%r12, [%rd9];
	shl.b32 	%r13, %r2, 2;
	mov.u32 	%r14, _ZZ7reduce2iiPiS_S_E5sdata;
	add.s32 	%r15, %r14, %r13;
	st.shared.u32 	[%r15], %r12;
$L__BB1_2:
	bar.sync 	0;
	setp.lt.u32 	%p2, %r1, 2;
	@%p2 bra 	$L__BB1_7;
	mov.b32 	%r28, 1;
	mov.u32 	%r19, _ZZ7reduce2iiPiS_S_E5sdata;
$L__BB1_4:
	shl.b32 	%r5, %r28, 1;
	mul.lo.s32 	%r6, %r5, %r2;
	setp.ge.u32 	%p3, %r6, %r1;
	@%p3 bra 	$L__BB1_6;
	add.s32 	%r17, %r6, %r28;
	shl.b32 	%r18, %r17, 2;
	add.s32 	%r20, %r19, %r18;
	ld.shared.u32 	%r21, [%r20];
	shl.b32 	%r22, %r6, 2;
	add.s32 	%r23, %r19, %r22;
	ld.shared.u32 	%r24, [%r23];
	add.s32 	%r25, %r24, %r21;
	st.shared.u32 	[%r23], %r25;
$L__BB1_6:
	bar.sync 	0;
	setp.lt.u32 	%p4, %r5, %r1;
	mov.u32 	%r28, %r5;
	@%p4 bra 	$L__BB1_4;
$L__BB1_7:
	setp.ne.s32 	%p5, %r2, 0;
	@%p5 bra 	$L__BB1_9;
	ld.shared.u32 	%r26, [_ZZ7reduce2iiPiS_S_E5sdata];
	cvta.to.global.u64 	%rd10, %rd3;
	atom.global.add.u32 	%r27, [%rd10], %r26;
$L__BB1_9:
	ret;

}
	// .globl	_ZN3cub18CUB_300001_SM_10006detail11EmptyKernelIvEEvv
.visible .entry _ZN3cub18CUB_300001_SM_10006detail11EmptyKernelIvEEvv()
{


	ret;

}


// ===== COMPILED SASS (sm_100) =====

	.target	sm_100

	.elftype	@"ET_EXEC"


//--------------------- .note.nv.tkinfo           --------------------------
	.section	.note.nv.tkinfo,"",@"SHT_NOTE"
	.sectionflags	@"SHF_NOTE_NV_TKINFO"
	.tkinfo
        /*0018*/ 	.word	0x00000002
        /*0030*/ 	.string	""
        /*0030*/ 	.string	"ptxas"
        /*0030*/ 	.string	"Cuda compilation tools, release 13.0, V13.0.88"
        /*0030*/ 	.string	"Build cuda_13.0.r13.0/compiler.36424714_0"
        /*0030*/ 	.string	"-arch sm_100 -m 64 "



//--------------------- .note.nv.cuinfo           --------------------------
	.section	.note.nv.cuinfo,"",@"SHT_NOTE"
	.sectionflags	@"SHF_NOTE_NV_CUINFO"
        /*0018*/ 	.short	0x0002
        /*001a*/ 	.short	0x0064
        /*001c*/ 	.short	0x0082
	.zero		2


//--------------------- .nv.info                  --------------------------
	.section	.nv.info,"",@"SHT_CUDA_INFO"
	.align	4


	//----- nvinfo : EIATTR_REGCOUNT
	.align		4
        /*0000*/ 	.byte	0x04, 0x2f
        /*0002*/ 	.short	(.L_44 - .L_43)
	.align		4
.L_43:
        /*0004*/ 	.word	index@(_Z7reduce1iPiS_)
        /*0008*/ 	.word	0x0000000a


	//----- nvinfo : EIATTR_FRAME_SIZE
	.align		4
.L_44:
        /*000c*/ 	.byte	0x04, 0x11
        /*000e*/ 	.short	(.L_46 - .L_45)
	.align		4
.L_45:
        /*0010*/ 	.word	index@(_Z7reduce1iPiS_)
        /*0014*/ 	.word	0x00000000


	//----- nvinfo : EIATTR_REGCOUNT
	.align		4
.L_46:
        /*0018*/ 	.byte	0x04, 0x2f
        /*001a*/ 	.short	(.L_48 - .L_47)
	.align		4
.L_47:
        /*001c*/ 	.word	index@(_Z7reduce2iiPiS_S_)
        /*0020*/ 	.word	0x0000000c


	//----- nvinfo : EIATTR_FRAME_SIZE
	.align		4
.L_48:
        /*0024*/ 	.byte	0x04, 0x11
        /*0026*/ 	.short	(.L_50 - .L_49)
	.align		4
.L_49:
        /*0028*/ 	.word	index@(_Z7reduce2iiPiS_S_)
        /*002c*/ 	.word	0x00000000


	//----- nvinfo : EIATTR_REGCOUNT
	.align		4
.L_50:
        /*0030*/ 	.byte	0x04, 0x2f
        /*0032*/ 	.short	(.L_52 - .L_51)
	.align		4
.L_51:
        /*0034*/ 	.word	index@(_ZN3cub18CUB_300001_SM_10006detail11EmptyKernelIvEEvv)
        /*0038*/ 	.word	0x00000004


	//----- nvinfo : EIATTR_FRAME_SIZE
	.align		4
.L_52:
        /*003c*/ 	.byte	0x04, 0x11
        /*003e*/ 	.short	(.L_54 - .L_53)
	.align		4
.L_53:
        /*0040*/ 	.word	index@(_ZN3cub18CUB_300001_SM_10006detail11EmptyKernelIvEEvv)
        /*0044*/ 	.word	0x00000000


	//----- nvinfo : EIATTR_MIN_STACK_SIZE
	.align		4
.L_54:
        /*0048*/ 	.byte	0x04, 0x12
        /*004a*/ 	.short	(.L_56 - .L_55)
	.align		4
.L_55:
        /*004c*/ 	.word	index@(_ZN3cub18CUB_300001_SM_10006detail11EmptyKernelIvEEvv)
        /*0050*/ 	.word	0x00000000


	//----- nvinfo : EIATTR_MIN_STACK_SIZE
	.align		4
.L_56:
        /*0054*/ 	.byte	0x04, 0x12
        /*0056*/ 	.short	(.L_58 - .L_57)
	.align		4
.L_57:
        /*0058*/ 	.word	index@(_Z7reduce2iiPiS_S_)
        /*005c*/ 	.word	0x00000000


	//----- nvinfo : EIATTR_MIN_STACK_SIZE
	.align		4
.L_58:
        /*0060*/ 	.byte	0x04, 0x12
        /*0062*/ 	.short	(.L_60 - .L_59)
	.align		4
.L_59:
        /*0064*/ 	.word	index@(_Z7reduce1iPiS_)
        /*0068*/ 	.word	0x00000000
.L_60:


//--------------------- .nv.compat                --------------------------
	.section	.nv.compat,"",@"SHT_CUDA_COMPAT_INFO"
	.align	4
        /*0000*/ 	.byte	0x02, 0x09, 0x00, 0x00, 0x02, 0x02, 0x01, 0x00, 0x02, 0x05, 0x05, 0x00, 0x03, 0x07, 0x01, 0x01
        /*0010*/ 	.byte	0x02, 0x03, 0x00, 0x00, 0x02, 0x06, 0x01, 0x00, 0x04, 0x0b, 0x08, 0x00, 0x09, 0x00, 0x00, 0x00
        /*0020*/ 	.byte	0x00, 0x00, 0x00, 0x00


//--------------------- .nv.info._ZN3cub18CUB_300001_SM_10006detail11EmptyKernelIvEEvv --------------------------
	.section	.nv.info._ZN3cub18CUB_300001_SM_10006detail11EmptyKernelIvEEvv,"",@"SHT_CUDA_INFO"
	.sectionflags	@""
	.align	4


	//----- nvinfo : EIATTR_CUDA_API_VERSION
	.align		4
        /*0000*/ 	.byte	0x04, 0x37
        /*0002*/ 	.short	(.L_62 - .L_61)
.L_61:
        /*0004*/ 	.word	0x00000082


	//----- nvinfo : EIATTR_SPARSE_MMA_MASK
	.align		4
.L_62:
        /*0008*/ 	.byte	0x03, 0x50
        /*000a*/ 	.short	0x0000


	//----- nvinfo : EIATTR_MAXREG_COUNT
	.align		4
        /*000c*/ 	.byte	0x03, 0x1b
        /*000e*/ 	.short	0x00ff


	//----- nvinfo : EIATTR_MERCURY_ISA_VERSION
	.align		4
        /*0010*/ 	.byte	0x03, 0x5f
        /*0012*/ 	.short	0x0101


	//----- nvinfo : EIATTR_VRC_CTA_INIT_COUNT
	.align		4
        /*0014*/ 	.byte	0x02, 0x4a
	.zero		1
	.zero		1


	//----- nvinfo : EIATTR_EXIT_INSTR_OFFSETS
	.align		4
        /*0018*/ 	.byte	0x04, 0x1c
        /*001a*/ 	.short	(.L_64 - .L_63)


	//   ....[0]....
.L_63:
        /*001c*/ 	.word	0x00000010


	//----- nvinfo : EIATTR_SW_WAR
	.align		4
.L_64:
        /*0020*/ 	.byte	0x04, 0x36
        /*0022*/ 	.short	(.L_66 - .L_65)
.L_65:
        /*0024*/ 	.word	0x00000008
.L_66:


//--------------------- .nv.info._Z7reduce2iiPiS_S_ --------------------------
	.section	.nv.info._Z7reduce2iiPiS_S_,"",@"SHT_CUDA_INFO"
	.sectionflags	@""
	.align	4


	//----- nvinfo : EIATTR_CUDA_API_VERSION
	.align		4
        /*0000*/ 	.byte	0x04, 0x37
        /*0002*/ 	.short	(.L_68 - .L_67)
.L_67:
        /*0004*/ 	.word	0x00000082


	//----- nvinfo : EIATTR_KPARAM_INFO
	.align		4
.L_68:
        /*0008*/ 	.byte	0x04, 0x17
        /*000a*/ 	.short	(.L_70 - .L_69)
.L_69:
        /*000c*/ 	.word	0x00000000
        /*0010*/ 	.short	0x0004
        /*0012*/ 	.short	0x0018
        /*0014*/ 	.byte	0x00, 0xf5, 0x21, 0x00


	//----- nvinfo : EIATTR_KPARAM_INFO
	.align		4
.L_70:
        /*0018*/ 	.byte	0x04, 0x17
        /*001a*/ 	.short	(.L_72 - .L_71)
.L_71:
        /*001c*/ 	.word	0x00000000
        /*0020*/ 	.short	0x0003
        /*0022*/ 	.short	0x0010
        /*0024*/ 	.byte	0x00, 0xf5, 0x21, 0x00


	//----- nvinfo : EIATTR_KPARAM_INFO
	.align		4
.L_72:
        /*0028*/ 	.byte	0x04, 0x17
        /*002a*/ 	.short	(.L_74 - .L_73)
.L_73:
        /*002c*/ 	.word	0x00000000
        /*0030*/ 	.short	0x0002
        /*0032*/ 	.short	0x0008
        /*0034*/ 	.byte	0x00, 0xf5, 0x21, 0x00


	//----- nvinfo : EIATTR_KPARAM_INFO
	.align		4
.L_74:
        /*0038*/ 	.byte	0x04, 0x17
        /*003a*/ 	.short	(.L_76 - .L_75)
.L_75:
        /*003c*/ 	.word	0x00000000
        /*0040*/ 	.short	0x0001
        /*0042*/ 	.short	0x0004
        /*0044*/ 	.byte	0x00, 0xf0, 0x11, 0x00


	//----- nvinfo : EIATTR_KPARAM_INFO
	.align		4
.L_76:
        /*0048*/ 	.byte	0x04, 0x17
        /*004a*/ 	.short	(.L_78 - .L_77)
.L_77:
        /*004c*/ 	.word	0x00000000
        /*0050*/ 	.short	0x0000
        /*0052*/ 	.short	0x0000
        /*0054*/ 	.byte	0x00, 0xf0, 0x11, 0x00


	//----- nvinfo : EIATTR_SPARSE_MMA_MASK
	.align		4
.L_78:
        /*0058*/ 	.byte	0x03, 0x50
        /*005a*/ 	.short	0x0000


	//----- nvinfo : EIATTR_MAXREG_COUNT
	.align		4
        /*005c*/ 	.byte	0x03, 0x1b
        /*005e*/ 	.short	0x00ff


	//----- nvinfo : EIATTR_NUM_BARRIERS
	.align		4
        /*0060*/ 	.byte	0x02, 0x4c
        /*0062*/ 	.byte	0x01
	.zero		1


	//----- nvinfo : EIATTR_MERCURY_ISA_VERSION
	.align		4
        /*0064*/ 	.byte	0x03, 0x5f
        /*0066*/ 	.short	0x0101


	//----- nvinfo : EIATTR_VRC_CTA_INIT_COUNT
	.align		4
        /*0068*/ 	.byte	0x02, 0x4a
	.zero		1
	.zero		1


	//----- nvinfo : EIATTR_EXIT_INSTR_OFFSETS
	.align		4
        /*006c*/ 	.byte	0x04, 0x1c
        /*006e*/ 	.short	(.L_80 - .L_79)


	//   ....[0]....
.L_79:
        /*0070*/ 	.word	0x000002e0


	//   ....[1]....
        /*0074*/ 	.word	0x00000350


	//----- nvinfo : EIATTR_CRS_STACK_SIZE
	.align		4
.L_80:
        /*0078*/ 	.byte	0x04, 0x1e
        /*007a*/ 	.short	(.L_82 - .L_81)
.L_81:
        /*007c*/ 	.word	0x00000000


	//----- nvinfo : EIATTR_CBANK_PARAM_SIZE
	.align		4
.L_82:
        /*0080*/ 	.byte	0x03, 0x19
        /*0082*/ 	.short	0x0020


	//----- nvinfo : EIATTR_PARAM_CBANK
	.align		4
        /*0084*/ 	.byte	0x04, 0x0a
        /*0086*/ 	.short	(.L_84 - .L_83)
	.align		4
.L_83:
        /*0088*/ 	.word	index@(.nv.constant0._Z7reduce2iiPiS_S_)
        /*008c*/ 	.short	0x0380
        /*008e*/ 	.short	0x0020


	//----- nvinfo : EIATTR_SW_WAR
	.align		4
.L_84:
        /*0090*/ 	.byte	0x04, 0x36
        /*0092*/ 	.short	(.L_86 - .L_85)
.L_85:
        /*0094*/ 	.word	0x00000008
.L_86:


//--------------------- .nv.info._Z7reduce1iPiS_  --------------------------
	.section	.nv.info._Z7reduce1iPiS_,"",@"SHT_CUDA_INFO"
	.sectionflags	@""
	.align	4


	//----- nvinfo : EIATTR_CUDA_API_VERSION
	.align		4
        /*0000*/ 	.byte	0x04, 0x37
        /*0002*/ 	.short	(.L_88 - .L_87)
.L_87:
        /*0004*/ 	.word	0x00000082


	//----- nvinfo : EIATTR_KPARAM_INFO
	.align		4
.L_88:
        /*0008*/ 	.byte	0x04, 0x17
        /*000a*/ 	.short	(.L_90 - .L_89)
.L_89:
        /*000c*/ 	.word	0x00000000
        /*0010*/ 	.short	0x0002
        /*0012*/ 	.short	0x0010
        /*0014*/ 	.byte	0x00, 0xf5, 0x21, 0x00


	//----- nvinfo : EIATTR_KPARAM_INFO
	.align		4
.L_90:
        /*0018*/ 	.byte	0x04, 0x17
        /*001a*/ 	.short	(.L_92 - .L_91)
.L_91:
        /*001c*/ 	.word	0x00000000
        /*0020*/ 	.short	0x0001
        /*0022*/ 	.short	0x0008
        /*0024*/ 	.byte	0x00, 0xf5, 0x21, 0x00


	//----- nvinfo : EIATTR_KPARAM_INFO
	.align		4
.L_92:
        /*0028*/ 	.byte	0x04, 0x17
        /*002a*/ 	.short	(.L_94 - .L_93)
.L_93:
        /*002c*/ 	.word	0x00000000
        /*0030*/ 	.short	0x0000
        /*0032*/ 	.short	0x0000
        /*0034*/ 	.byte	0x00, 0xf0, 0x11, 0x00


	//----- nvinfo : EIATTR_SPARSE_MMA_MASK
	.align		4
.L_94:
        /*0038*/ 	.byte	0x03, 0x50
        /*003a*/ 	.short	0x0000


	//----- nvinfo : EIATTR_MAXREG_COUNT
	.align		4
        /*003c*/ 	.byte	0x03, 0x1b
        /*003e*/ 	.short	0x00ff


	//----- nvinfo : EIATTR_NUM_BARRIERS
	.align		4
        /*0040*/ 	.byte	0x02, 0x4c
        /*0042*/ 	.byte	0x01
	.zero		1


	//----- nvinfo : EIATTR_MERCURY_ISA_VERSION
	.align		4
        /*0044*/ 	.byte	0x03, 0x5f
        /*0046*/ 	.short	0x0101


	//----- nvinfo : EIATTR_VRC_CTA_INIT_COUNT
	.align		4
        /*0048*/ 	.byte	0x02, 0x4a
	.zero		1
	.zero		1


	//----- nvinfo : EIATTR_EXIT_INSTR_OFFSETS
	.align		4
        /*004c*/ 	.byte	0x04, 0x1c
        /*004e*/ 	.short	(.L_96 - .L_95)


	//   ....[0]....
.L_95:
        /*0050*/ 	.word	0x00000290


	//   ....[1]....
        /*0054*/ 	.word	0x00000300


	//----- nvinfo : EIATTR_CRS_STACK_SIZE
	.align		4
.L_96:
        /*0058*/ 	.byte	0x04, 0x1e
        /*005a*/ 	.short	(.L_98 - .L_97)
.L_97:
        /*005c*/ 	.word	0x00000000


	//----- nvinfo : EIATTR_CBANK_PARAM_SIZE
	.align		4
.L_98:
        /*0060*/ 	.byte	0x03, 0x19
        /*0062*/ 	.short	0x0018


	//----- nvinfo : EIATTR_PARAM_CBANK
	.align		4
        /*0064*/ 	.byte	0x04, 0x0a
        /*0066*/ 	.short	(.L_100 - .L_99)
	.align		4
.L_99:
        /*0068*/ 	.word	index@(.nv.constant0._Z7reduce1iPiS_)
        /*006c*/ 	.short	0x0380
        /*006e*/ 	.short	0x0018


	//----- nvinfo : EIATTR_SW_WAR
	.align		4
.L_100:
        /*0070*/ 	.byte	0x04, 0x36
        /*0072*/ 	.short	(.L_102 - .L_101)
.L_101:
        /*0074*/ 	.word	0x00000008
.L_102:


//--------------------- .nv.callgraph             --------------------------
	.section	.nv.callgraph,"",@"SHT_CUDA_CALLGRAPH"
	.align	4
	.sectionentsize	8
	.align		4
        /*0000*/ 	.word	0x00000000
	.align		4
        /*0004*/ 	.word	0xffffffff
	.align		4
        /*0008*/ 	.word	0x00000000
	.align		4
        /*000c*/ 	.word	0xfffffffe
	.align		4
        /*0010*/ 	.word	0x00000000
	.align		4
        /*0014*/ 	.word	0xfffffffd
	.align		4
        /*0018*/ 	.word	0x00000000
	.align		4
        /*001c*/ 	.word	0xfffffffc


//--------------------- .nv.constant4             --------------------------
	.section	.nv.constant4,"a",@progbits
	.align	8
	.align		8
.nv.constant4:
        /*0000*/ 	.dword	_ZN34_INTERNAL_2db89aec_4_k_cu_339961694cuda3std3__45__cpo5beginE
	.align		8
        /*0008*/ 	.dword	_ZN34_INTERNAL_2db89aec_4_k_cu_339961694cuda3std3__45__cpo3endE
	.align		8
        /*0010*/ 	.dword	_ZN34_INTERNAL_2db89aec_4_k_cu_339961694cuda3std3__45__cpo6cbeginE
	.align		8
        /*0018*/ 	.dword	_ZN34_INTERNAL_2db89aec_4_k_cu_339961694cuda3std3__45__cpo4cendE
	.align		8
        /*0020*/ 	.dword	_ZN34_INTERNAL_2db89aec_4_k_cu_339961694cuda3std3__45__cpo6rbeginE
	.align		8
        /*0028*/ 	.dword	_ZN34_INTERNAL_2db89aec_4_k_cu_339961694cuda3std3__45__cpo4rendE
	.align		8
        /*0030*/ 	.dword	_ZN34_INTERNAL_2db89aec_4_k_cu_339961694cuda3std3__45__cpo7crbeginE
	.align		8
        /*0038*/ 	.dword	_ZN34_INTERNAL_2db89aec_4_k_cu_339961694cuda3std3__45__cpo5crendE
	.align		8
        /*0040*/ 	.dword	_ZN34_INTERNAL_2db89aec_4_k_cu_339961694cuda3std3__436_GLOBAL__N__2db89aec_4_k_cu_339961696ignoreE
	.align		8
        /*0048*/ 	.dword	_ZN34_INTERNAL_2db89aec_4_k_cu_339961694cuda3std3__419piecewise_constructE
	.align		8
        /*0050*/ 	.dword	_ZN34_INTERNAL_2db89aec_4_k_cu_339961694cuda3std3__48in_placeE
	.align		8
        /*0058*/ 	.dword	_ZN34_INTERNAL_2db89aec_4_k_cu_339961694cuda3std3__420unreachable_sentinelE
	.align		8
        /*0060*/ 	.dword	_ZN34_INTERNAL_2db89aec_4_k_cu_339961694cuda3std3__47nulloptE
	.align		8
        /*0068*/ 	.dword	_ZN34_INTERNAL_2db89aec_4_k_cu_339961694cuda3std3__48unexpectE
	.align		8
        /*0070*/ 	.dword	_ZN34_INTERNAL_2db89aec_4_k_cu_339961694cuda3std6ranges3__45__cpo4swapE
	.align		8
        /*0078*/ 	.dword	_ZN34_INTERNAL_2db89aec_4_k_cu_339961694cuda3std6ranges3__45__cpo9iter_moveE
	.align		8
        /*0080*/ 	.dword	_ZN34_INTERNAL_2db89aec_4_k_cu_339961694cuda3std6ranges3__45__cpo5beginE
	.align		8
        /*0088*/ 	.dword	_ZN34_INTERNAL_2db89aec_4_k_cu_339961694cuda3std6ranges3__45__cpo3endE
	.align		8
        /*0090*/ 	.dword	_ZN34_INTERNAL_2db89aec_4_k_cu_339961694cuda3std6ranges3__45__cpo6cbeginE
	.align		8
        /*0098*/ 	.dword	_ZN34_INTERNAL_2db89aec_4_k_cu_339961694cuda3std6ranges3__45__cpo4cendE
	.align		8
        /*00a0*/ 	.dword	_ZN34_INTERNAL_2db89aec_4_k_cu_339961694cuda3std6ranges3__45__cpo7advanceE
	.align		8
        /*00a8*/ 	.dword	_ZN34_INTERNAL_2db89aec_4_k_cu_339961694cuda3std6ranges3__45__cpo9iter_swapE
	.align		8
        /*00b0*/ 	.dword	_ZN34_INTERNAL_2db89aec_4_k_cu_339961694cuda3std6ranges3__45__cpo4nextE
	.align		8
        /*00b8*/ 	.dword	_ZN34_INTERNAL_2db89aec_4_k_cu_339961694cuda3std6ranges3__45__cpo4prevE
	.align		8
        /*00c0*/ 	.dword	_ZN34_INTERNAL_2db89aec_4_k_cu_339961694cuda3std6ranges3__45__cpo4dataE
	.align		8
        /*00c8*/ 	.dword	_ZN34_INTERNAL_2db89aec_4_k_cu_339961694cuda3std6ranges3__45__cpo5cdataE
	.align		8
        /*00d0*/ 	.dword	_ZN34_INTERNAL_2db89aec_4_k_cu_339961694cuda3std6ranges3__45__cpo4sizeE
	.align		8
        /*00d8*/ 	.dword	_ZN34_INTERNAL_2db89aec_4_k_cu_339961694cuda3std6ranges3__45__cpo5ssizeE
	.align		8
        /*00e0*/ 	.dword	_ZN34_INTERNAL_2db89aec_4_k_cu_339961694cuda3std6ranges3__45__cpo8distanceE
	.align		8
        /*00e8*/ 	.dword	_ZN34_INTERNAL_2db89aec_4_k_cu_339961696thrust24THRUST_300001_SM_1000_NS8cuda_cub3parE
	.align		8
        /*00f0*/ 	.dword	_ZN34_INTERNAL_2db89aec_4_k_cu_339961696thrust24THRUST_300001_SM_1000_NS8cuda_cub10par_nosyncE
	.align		8
        /*00f8*/ 	.dword	_ZN34_INTERNAL_2db89aec_4_k_cu_339961696thrust24THRUST_300001_SM_1000_NS6system6detail10sequential3seqE
	.align		8
        /*0100*/ 	.dword	_ZN34_INTERNAL_2db89aec_4_k_cu_339961696thrust24THRUST_300001_SM_1000_NS12placeholders2_1E
	.align		8
        /*0108*/ 	.dword	_ZN34_INTERNAL_2db89aec_4_k_cu_339961696thrust24THRUST_300001_SM_1000_NS12placeholders2_2E
	.align		8
        /*0110*/ 	.dword	_ZN34_INTERNAL_2db89aec_4_k_cu_339961696thrust24THRUST_300001_SM_1000_NS12placeholders2_3E
	.align		8
        /*0118*/ 	.dword	_ZN34_INTERNAL_2db89aec_4_k_cu_339961696thrust24THRUST_300001_SM_1000_NS12placeholders2_4E
	.align		8
        /*0120*/ 	.dword	_ZN34_INTERNAL_2db89aec_4_k_cu_339961696thrust24THRUST_300001_SM_1000_NS12placeholders2_5E
	.align		8
        /*0128*/ 	.dword	_ZN34_INTERNAL_2db89aec_4_k_cu_339961696thrust24THRUST_300001_SM_1000_NS12placeholders2_6E
	.align		8
        /*0130*/ 	.dword	_ZN34_INTERNAL_2db89aec_4_k_cu_339961696thrust24THRUST_300001_SM_1000_NS12placeholders2_7E
	.align		8
        /*0138*/ 	.dword	_ZN34_INTERNAL_2db89aec_4_k_cu_339961696thrust24THRUST_300001_SM_1000_NS12placeholders2_8E
	.align		8
        /*0140*/ 	.dword	_ZN34_INTERNAL_2db89aec_4_k_cu_339961696thrust24THRUST_300001_SM_1000_NS12placeholders2_9E
	.align		8
        /*0148*/ 	.dword	_ZN34_INTERNAL_2db89aec_4_k_cu_339961696thrust24THRUST_300001_SM_1000_NS12placeholders3_10E
	.align		8
        /*0150*/ 	.dword	_ZN34_INTERNAL_2db89aec_4_k_cu_339961696thrust24THRUST_300001_SM_1000_NS3seqE


//--------------------- .text._ZN3cub18CUB_300001_SM_10006detail11EmptyKernelIvEEvv --------------------------
	.section	.text._ZN3cub18CUB_300001_SM_10006detail11EmptyKernelIvEEvv,"ax",@progbits
	.align	128
        .global         _ZN3cub18CUB_300001_SM_10006detail11EmptyKernelIvEEvv
        .type           _ZN3cub18CUB_300001_SM_10006detail11EmptyKernelIvEEvv,@function
        .size           _ZN3cub18CUB_300001_SM_10006detail11EmptyKernelIvEEvv,(.L_x_11 - _ZN3cub18CUB_300001_SM_10006detail11EmptyKernelIvEEvv)
        .other          _ZN3cub18CUB_300001_SM_10006detail11EmptyKernelIvEEvv,@"STO_CUDA_ENTRY STV_DEFAULT"
_ZN3cub18CUB_300001_SM_10006detail11EmptyKernelIvEEvv:
.text._ZN3cub18CUB_300001_SM_10006detail11EmptyKernelIvEEvv:
[----:B------:R-:W-:Y:S01]  /*0000*/  LDC R1, c[0x0][0x37c] ;  /* 0x0000df00ff017b82 */ /* 0x000fe20000000800 */
[----:B------:R-:W-:Y:S05]  /*0010*/  EXIT ;  /* 0x000000000000794d */ /* 0x000fea0003800000 */
.L_x_0:
[----:B------:R-:W-:-:S00]  /*0020*/  BRA `(.L_x_0) ;  /* 0xfffffffc00fc7947 */ /* 0x000fc0000383ffff */
[----:B------:R-:W-:-:S00]  /*0030*/  NOP ;  /* 0x0000000000007918 */ /* 0x000fc00000000000 */
        /* <DEDUP_REMOVED lines=12> */
.L_x_11:


//--------------------- .text._Z7reduce2iiPiS_S_  --------------------------
	.section	.text._Z7reduce2iiPiS_S_,"ax",@progbits
	.align	128
        .global         _Z7reduce2iiPiS_S_
        .type           _Z7reduce2iiPiS_S_,@function
        .size           _Z7reduce2iiPiS_S_,(.L_x_12 - _Z7reduce2iiPiS_S_)
        .other          _Z7reduce2iiPiS_S_,@"STO_CUDA_ENTRY STV_DEFAULT"
_Z7reduce2iiPiS_S_:
.text._Z7reduce2iiPiS_S_:
[----:B------:R-:W-:Y:S01]  /*0000*/  LDC R1, c[0x0][0x37c] ;  /* 0x0000df00ff017b82 */ /* 0x000fe20000000800 */
[----:B------:R-:W0:Y:S07]  /*0010*/  S2R R9, SR_TID.X ;  /* 0x0000000000097919 */ /* 0x000e2e0000002100 */
[----:B------:R-:W1:Y:S01]  /*0020*/  S2UR UR4, SR_CTAID.X ;  /* 0x00000000000479c3 */ /* 0x000e620000002500 */
[----:B------:R-:W2:Y:S01]  /*0030*/  LDCU UR5, c[0x0][0x380] ;  /* 0x00007000ff0577ac */ /* 0x000ea20008000800 */
[----:B------:R-:W-:Y:S01]  /*0040*/  BSSY.RECONVERGENT B0, `(.L_x_1) ;  /* 0x0000015000007945 */ /* 0x000fe20003800200 */
[----:B------:R-:W3:Y:S05]  /*0050*/  LDCU.64 UR8, c[0x0][0x358] ;  /* 0x00006b00ff0877ac */ /* 0x000eea0008000a00 */
[----:B------:R-:W1:Y:S01]  /*0060*/  LDC R6, c[0x0][0x360] ;  /* 0x0000d800ff067b82 */ /* 0x000e620000000800 */
[----:B0-----:R-:W-:Y:S01]  /*0070*/  ISETP.NE.AND P0, PT, R9, RZ, PT ;  /* 0x000000ff0900720c */ /* 0x001fe20003f05270 */
[C---:B-1----:R-:W-:Y:S01]  /*0080*/  IMAD R7, R6.reuse, UR4, R9 ;  /* 0x0000000406077c24 */ /* 0x042fe2000f8e0209 */
[----:B------:R-:W-:-:S04]  /*0090*/  ISETP.GE.U32.AND P2, PT, R6, 0x2, PT ;  /* 0x000000020600780c */ /* 0x000fc80003f46070 */
[----:B--2---:R-:W-:-:S13]  /*00a0*/  ISETP.GE.AND P1, PT, R7, UR5, PT ;  /* 0x0000000507007c0c */ /* 0x004fda000bf26270 */
[----:B---3--:R-:W-:Y:S05]  /*00b0*/  @P1 BRA `(.L_x_2) ;  /* 0x0000000000341947 */ /* 0x008fea0003800000 */
[----:B------:R-:W0:Y:S01]  /*00c0*/  LDC.64 R2, c[0x0][0x390] ;  /* 0x0000e400ff027b82 */ /* 0x000e220000000a00 */
[----:B------:R-:W1:Y:S07]  /*00d0*/  LDCU UR4, c[0x0][0x384] ;  /* 0x00007080ff0477ac */ /* 0x000e6e0008000800 */
[----:B------:R-:W2:Y:S01]  /*00e0*/  LDC.64 R4, c[0x0][0x388] ;  /* 0x0000e200ff047b82 */ /* 0x000ea20000000a00 */
[----:B0-----:R-:W-:-:S06]  /*00f0*/  IMAD.WIDE R2, R7, 0x4, R2 ;  /* 0x0000000407027825 */ /* 0x001fcc00078e0202 */
[----:B------:R-:W1:Y:S01]  /*0100*/  LDG.E R2, desc[UR8][R2.64] ;  /* 0x0000000802027981 */ /* 0x000e62000c1e1900 */
[----:B------:R-:W0:Y:S01]  /*0110*/  S2UR UR5, SR_CgaCtaId ;  /* 0x00000000000579c3 */ /* 0x000e220000008800 */
[----:B-1----:R-:W-:-:S04]  /*0120*/  IMAD R7, R7, UR4, R2 ;  /* 0x0000000407077c24 */ /* 0x002fc8000f8e0202 */
[----:B--2---:R-:W-:-:S06]  /*0130*/  IMAD.WIDE R4, R7, 0x4, R4 ;  /* 0x0000000407047825 */ /* 0x004fcc00078e0204 */
[----:B------:R-:W2:Y:S01]  /*0140*/  LDG.E R4, desc[UR8][R4.64] ;  /* 0x0000000804047981 */ /* 0x000ea2000c1e1900 */
[----:B------:R-:W-:Y:S02]  /*0150*/  UMOV UR4, 0x400 ;  /* 0x0000040000047882 */ /* 0x000fe40000000000 */
[----:B0-----:R-:W-:-:S06]  /*0160*/  ULEA UR4, UR5, UR4, 0x18 ;  /* 0x0000000405047291 */ /* 0x001fcc000f8ec0ff */
[----:B------:R-:W-:-:S05]  /*0170*/  LEA R7, R9, UR4, 0x2 ;  /* 0x0000000409077c11 */ /* 0x000fca000f8e10ff */
[----:B--2---:R0:W-:Y:S02]  /*0180*/  STS [R7], R4 ;  /* 0x0000000407007388 */ /* 0x0041e40000000800 */
.L_x_2:
[----:B------:R-:W-:Y:S05]  /*0190*/  BSYNC.RECONVERGENT B0 ;  /* 0x0000000000007941 */ /* 0x000fea0003800200 */
.L_x_1:
[----:B------:R-:W-:Y:S06]  /*01a0*/  BAR.SYNC.DEFER_BLOCKING 0x0 ;  /* 0x0000000000007b1d */ /* 0x000fec0000010000 */
[----:B------:R-:W-:Y:S05]  /*01b0*/  @!P2 BRA `(.L_x_3) ;  /* 0x000000000048a947 */ /* 0x000fea0003800000 */
[----:B------:R-:W1:Y:S01]  /*01c0*/  S2UR UR5, SR_CgaCtaId ;  /* 0x00000000000579c3 */ /* 0x000e620000008800 */
[----:B------:R-:W-:Y:S02]  /*01d0*/  UMOV UR4, 0x400 ;  /* 0x0000040000047882 */ /* 0x000fe40000000000 */
[----:B-1----:R-:W-:-:S03]  /*01e0*/  ULEA UR6, UR5, UR4, 0x18 ;  /* 0x0000000405067291 */ /* 0x002fc6000f8ec0ff */
[----:B------:R-:W-:-:S09]  /*01f0*/  UMOV UR4, 0x1 ;  /* 0x0000000100047882 */ /* 0x000fd20000000000 */
.L_x_4:
[----:B------:R-:W-:-:S06]  /*0200*/  USHF.L.U32 UR5, UR4, 0x1, URZ ;  /* 0x0000000104057899 */ /* 0x000fcc00080006ff */
[----:B------:R-:W-:-:S05]  /*0210*/  IMAD R3, R9, UR5, RZ ;  /* 0x0000000509037c24 */ /* 0x000fca000f8e02ff */
[----:B------:R-:W-:-:S13]  /*0220*/  ISETP.GE.U32.AND P1, PT, R3, R6, PT ;  /* 0x000000060300720c */ /* 0x000fda0003f26070 */
[C---:B------:R-:W-:Y:S01]  /*0230*/  @!P1 VIADD R0, R3.reuse, UR4 ;  /* 0x0000000403009c36 */ /* 0x040fe20008000000 */
[----:B------:R-:W-:Y:S01]  /*0240*/  @!P1 LEA R2, R3, UR6, 0x2 ;  /* 0x0000000603029c11 */ /* 0x000fe2000f8e10ff */
[----:B------:R-:W-:-:S03]  /*0250*/  UMOV UR4, UR5 ;  /* 0x0000000500047c82 */ /* 0x000fc60008000000 */
[----:B------:R-:W-:Y:S01]  /*0260*/  @!P1 LEA R0, R0, UR6, 0x2 ;  /* 0x0000000600009c11 */ /* 0x000fe2000f8e10ff */
[----:B------:R-:W-:Y:S05]  /*0270*/  @!P1 LDS R3, [R2] ;  /* 0x0000000002039984 */ /* 0x000fea0000000800 */
[----:B------:R-:W1:Y:S02]  /*0280*/  @!P1 LDS R0, [R0] ;  /* 0x0000000000009984 */ /* 0x000e640000000800 */
[----:B-1----:R-:W-:-:S05]  /*0290*/  @!P1 IMAD.IADD R3, R0, 0x1, R3 ;  /* 0x0000000100039824 */ /* 0x002fca00078e0203 */
[----:B------:R1:W-:Y:S01]  /*02a0*/  @!P1 STS [R2], R3 ;  /* 0x0000000302009388 */ /* 0x0003e20000000800 */
[----:B------:R-:W-:Y:S01]  /*02b0*/  BAR.SYNC.DEFER_BLOCKING 0x0 ;  /* 0x0000000000007b1d */ /* 0x000fe20000010000 */
[----:B------:R-:W-:-:S13]  /*02c0*/  ISETP.LE.U32.AND P1, PT, R6, UR5, PT ;  /* 0x0000000506007c0c */ /* 0x000fda000bf23070 */
[----:B-1----:R-:W-:Y:S05]  /*02d0*/  @!P1 BRA `(.L_x_4) ;  /* 0xfffffffc00c89947 */ /* 0x002fea000383ffff */
.L_x_3:
[----:B------:R-:W-:Y:S05]  /*02e0*/  @P0 EXIT ;  /* 0x000000000000094d */ /* 0x000fea0003800000 */
[----:B------:R-:W1:Y:S01]  /*02f0*/  S2UR UR5, SR_CgaCtaId ;  /* 0x00000000000579c3 */ /* 0x000e620000008800 */
[----:B------:R-:W-:-:S07]  /*0300*/  UMOV UR4, 0x400 ;  /* 0x0000040000047882 */ /* 0x000fce0000000000 */
[----:B------:R-:W2:Y:S01]  /*0310*/  LDC.64 R2, c[0x0][0x398] ;  /* 0x0000e600ff027b82 */ /* 0x000ea20000000a00 */
[----:B-1----:R-:W-:-:S09]  /*0320*/  ULEA UR4, UR5, UR4, 0x18 ;  /* 0x0000000405047291 */ /* 0x002fd2000f8ec0ff */
[----:B------:R-:W2:Y:S04]  /*0330*/  LDS R5, [UR4] ;  /* 0x00000004ff057984 */ /* 0x000ea80008000800 */
[----:B--2---:R-:W-:Y:S01]  /*0340*/  REDG.E.ADD.STRONG.GPU desc[UR8][R2.64], R5 ;  /* 0x000000050200798e */ /* 0x004fe2000c12e108 */
[----:B------:R-:W-:Y:S05]  /*0350*/  EXIT ;  /* 0x000000000000794d */ /* 0x000fea0003800000 */
.L_x_5:
        /* <DEDUP_REMOVED lines=10> */
.L_x_12:


//--------------------- .text._Z7reduce1iPiS_     --------------------------
	.section	.text._Z7reduce1iPiS_,"ax",@progbits
	.align	128
        .global         _Z7reduce1iPiS_
        .type           _Z7reduce1iPiS_,@function
        .size           _Z7reduce1iPiS_,(.L_x_13 - _Z7reduce1iPiS_)
        .other          _Z7reduce1iPiS_,@"STO_CUDA_ENTRY STV_DEFAULT"
_Z7reduce1iPiS_:
.text._Z7reduce1iPiS_:
        /* <DEDUP_REMOVED lines=12> */
[----:B------:R-:W0:Y:S02]  /*00c0*/  LDC.64 R2, c[0x0][0x388] ;  /* 0x0000e200ff027b82 */ /* 0x000e240000000a00 */
[----:B0-----:R-:W-:-:S06]  /*00d0*/  IMAD.WIDE R2, R5, 0x4, R2 ;  /* 0x0000000405027825 */ /* 0x001fcc00078e0202 */
[----:B------:R-:W2:Y:S01]  /*00e0*/  LDG.E R2, desc[UR8][R2.64] ;  /* 0x0000000802027981 */ /* 0x000ea2000c1e1900 */
[----:B------:R-:W0:Y:S01]  /*00f0*/  S2UR UR5, SR_CgaCtaId ;  /* 0x00000000000579c3 */ /* 0x000e220000008800 */
[----:B------:R-:W-:Y:S02]  /*0100*/  UMOV UR4, 0x400 ;  /* 0x0000040000047882 */ /* 0x000fe40000000000 */
[----:B0-----:R-:W-:-:S06]  /*0110*/  ULEA UR4, UR5, UR4, 0x18 ;  /* 0x0000000405047291 */ /* 0x001fcc000f8ec0ff */
[----:B------:R-:W-:-:S05]  /*0120*/  LEA R5, R7, UR4, 0x2 ;  /* 0x0000000407057c11 */ /* 0x000fca000f8e10ff */
[----:B--2---:R0:W-:Y:S02]  /*0130*/  STS [R5], R2 ;  /* 0x0000000205007388 */ /* 0x0041e40000000800 */
.L_x_7:
[----:B------:R-:W-:Y:S05]  /*0140*/  BSYNC.RECONVERGENT B0 ;  /* 0x0000000000007941 */ /* 0x000fea0003800200 */
.L_x_6:
[----:B------:R-:W-:Y:S06]  /*0150*/  BAR.SYNC.DEFER_BLOCKING 0x0 ;  /* 0x0000000000007b1d */ /* 0x000fec0000010000 */
[----:B------:R-:W-:Y:S05]  /*0160*/  @!P2 BRA `(.L_x_8) ;  /* 0x000000000048a947 */ /* 0x000fea0003800000 */
[----:B------:R-:W1:Y:S01]  /*0170*/  S2UR UR5, SR_CgaCtaId ;  /* 0x00000000000579c3 */ /* 0x000e620000008800 */
[----:B------:R-:W-:Y:S02]  /*0180*/  UMOV UR4, 0x400 ;  /* 0x0000040000047882 */ /* 0x000fe40000000000 */
[----:B-1----:R-:W-:-:S03]  /*0190*/  ULEA UR6, UR5, UR4, 0x18 ;  /* 0x0000000405067291 */ /* 0x002fc6000f8ec0ff */
[----:B------:R-:W-:-:S09]  /*01a0*/  UMOV UR4, 0x1 ;  /* 0x0000000100047882 */ /* 0x000fd20000000000 */
.L_x_9:
[----:B------:R-:W-:-:S06]  /*01b0*/  USHF.L.U32 UR5, UR4, 0x1, URZ ;  /* 0x0000000104057899 */ /* 0x000fcc00080006ff */
[----:B------:R-:W-:-:S05]  /*01c0*/  IMAD R3, R7, UR5, RZ ;  /* 0x0000000507037c24 */ /* 0x000fca000f8e02ff */
[----:B------:R-:W-:-:S13]  /*01d0*/  ISETP.GE.U32.AND P1, PT, R3, R4, PT ;  /* 0x000000040300720c */ /* 0x000fda0003f26070 */
[C---:B------:R-:W-:Y:S01]  /*01e0*/  @!P1 VIADD R0, R3.reuse, UR4 ;  /* 0x0000000403009c36 */ /* 0x040fe20008000000 */
[----:B0-----:R-:W-:Y:S01]  /*01f0*/  @!P1 LEA R2, R3, UR6, 0x2 ;  /* 0x0000000603029c11 */ /* 0x001fe2000f8e10ff */
[----:B------:R-:W-:-:S03]  /*0200*/  UMOV UR4, UR5 ;  /* 0x0000000500047c82 */ /* 0x000fc60008000000 */
[----:B------:R-:W-:Y:S01]  /*0210*/  @!P1 LEA R0, R0, UR6, 0x2 ;  /* 0x0000000600009c11 */ /* 0x000fe2000f8e10ff */
[----:B------:R-:W-:Y:S05]  /*0220*/  @!P1 LDS R3, [R2] ;  /* 0x0000000002039984 */ /* 0x000fea0000000800 */
[----:B------:R-:W0:Y:S02]  /*0230*/  @!P1 LDS R0, [R0] ;  /* 0x0000000000009984 */ /* 0x000e240000000800 */
[----:B0-----:R-:W-:-:S05]  /*0240*/  @!P1 IMAD.IADD R3, R0, 0x1, R3 ;  /* 0x0000000100039824 */ /* 0x001fca00078e0203 */
[----:B------:R1:W-:Y:S01]  /*0250*/  @!P1 STS [R2], R3 ;  /* 0x0000000302009388 */ /* 0x0003e20000000800 */
[----:B------:R-:W-:Y:S01]  /*0260*/  BAR.SYNC.DEFER_BLOCKING 0x0 ;  /* 0x0000000000007b1d */ /* 0x000fe20000010000 */
[----:B------:R-:W-:-:S13]  /*0270*/  ISETP.LE.U32.AND P1, PT, R4, UR5, PT ;  /* 0x0000000504007c0c */ /* 0x000fda000bf23070 */
[----:B-1----:R-:W-:Y:S05]  /*0280*/  @!P1 BRA `(.L_x_9) ;  /* 0xfffffffc00c89947 */ /* 0x002fea000383ffff */
.L_x_8:
[----:B------:R-:W-:Y:S05]  /*0290*/  @P0 EXIT ;  /* 0x000000000000094d */ /* 0x000fea0003800000 */
[----:B------:R-:W1:Y:S01]  /*02a0*/  S2UR UR5, SR_CgaCtaId ;  /* 0x00000000000579c3 */ /* 0x000e620000008800 */
[----:B------:R-:W-:-:S07]  /*02b0*/  UMOV UR4, 0x400 ;  /* 0x0000040000047882 */ /* 0x000fce0000000000 */
[----:B0-----:R-:W0:Y:S01]  /*02c0*/  LDC.64 R2, c[0x0][0x390] ;  /* 0x0000e400ff027b82 */ /* 0x001e220000000a00 */
[----:B-1----:R-:W-:-:S09]  /*02d0*/  ULEA UR4, UR5, UR4, 0x18 ;  /* 0x0000000405047291 */ /* 0x002fd2000f8ec0ff */
[----:B------:R-:W0:Y:S04]  /*02e0*/  LDS R5, [UR4] ;  /* 0x00000004ff057984 */ /* 0x000e280008000800 */
[----:B0-----:R-:W-:Y:S01]  /*02f0*/  REDG.E.ADD.STRONG.GPU desc[UR8][R2.64], R5 ;  /* 0x000000050200798e */ /* 0x001fe2000c12e108 */
[----:B------:R-:W-:Y:S05]  /*0300*/  EXIT ;  /* 0x000000000000794d */ /* 0x000fea0003800000 */
.L_x_10:
        /* <DEDUP_REMOVED lines=15> */
.L_x_13:


//--------------------- .nv.shared.reserved.0     --------------------------
	.section	.nv.shared.reserved.0,"aw",@nobits
	.weak		__nv_reservedSMEM_offset_0_alias
	.size		__nv_reservedSMEM_offset_0_alias, 0, 64
	.other		__nv_reservedSMEM_offset_0_alias,@"STO_CUDA_RESERVED_SHARED STV_DEFAULT"
__nv_reservedSMEM_offset_0_alias:
	.zero		0
	.zero		64


//--------------------- .nv.global                --------------------------
	.section	.nv.global,"aw",@nobits
.nv.global:
	.type		_ZN34_INTERNAL_2db89aec_4_k_cu_339961696thrust24THRUST_300001_SM_1000_NS3seqE,@object
	.size		_ZN34_INTERNAL_2db89aec_4_k_cu_339961696thrust24THRUST_300001_SM_1000_NS3seqE,(_ZN34_INTERNAL_2db89aec_4_k_cu_339961694cuda3std3__48in_placeE - _ZN34_INTERNAL_2db89aec_4_k_cu_339961696thrust24THRUST_300001_SM_1000_NS3seqE)
_ZN34_INTERNAL_2db89aec_4_k_cu_339961696thrust24THRUST_300001_SM_1000_NS3seqE:
	.zero		1
	.type		_ZN34_INTERNAL_2db89aec_4_k_cu_339961694cuda3std3__48in_placeE,@object
	.size		_ZN34_INTERNAL_2db89aec_4_k_cu_339961694cuda3std3__48in_placeE,(_ZN34_INTERNAL_2db89aec_4_k_cu_339961694cuda3std6ranges3__45__cpo4sizeE - _ZN34_INTERNAL_2db89aec_4_k_cu_339961694cuda3std3__48in_placeE)
_ZN34_INTERNAL_2db89aec_4_k_cu_339961694cuda3std3__48in_placeE:
	.zero		1
	.type		_ZN34_INTERNAL_2db89aec_4_k_cu_339961694cuda3std6ranges3__45__cpo4sizeE,@object
	.size		_ZN34_INTERNAL_2db89aec_4_k_cu_339961694cuda3std6ranges3__45__cpo4sizeE,(_ZN34_INTERNAL_2db89aec_4_k_cu_339961696thrust24THRUST_300001_SM_1000_NS12placeholders2_3E - _ZN34_INTERNAL_2db89aec_4_k_cu_339961694cuda3std6ranges3__45__cpo4sizeE)
_ZN34_INTERNAL_2db89aec_4_k_cu_339961694cuda3std6ranges3__45__cpo4sizeE:
	.zero		1
	.type		_ZN34_INTERNAL_2db89aec_4_k_cu_339961696thrust24THRUST_300001_SM_1000_NS12placeholders2_3E,@object
	.size		_ZN34_INTERNAL_2db89aec_4_k_cu_339961696thrust24THRUST_300001_SM_1000_NS12placeholders2_3E,(_ZN34_INTERNAL_2db89aec_4_k_cu_339961694cuda3std3__45__cpo6cbeginE - _ZN34_INTERNAL_2db89aec_4_k_cu_339961696thrust24THRUST_300001_SM_1000_NS12placeholders2_3E)
_ZN34_INTERNAL_2db89aec_4_k_cu_339961696thrust24THRUST_300001_SM_1000_NS12placeholders2_3E:
	.zero		1
	.type		_ZN34_INTERNAL_2db89aec_4_k_cu_339961694cuda3std3__45__cpo6cbeginE,@object
	.size		_ZN34_INTERNAL_2db89aec_4_k_cu_339961694cuda3std3__45__cpo6cbeginE,(_ZN34_INTERNAL_2db89aec_4_k_cu_339961694cuda3std6ranges3__45__cpo6cbeginE - _ZN34_INTERNAL_2db89aec_4_k_cu_339961694cuda3std3__45__cpo6cbeginE)
_ZN34_INTERNAL_2db89aec_4_k_cu_339961694cuda3std3__45__cpo6cbeginE:
	.zero		1
	.type		_ZN34_INTERNAL_2db89aec_4_k_cu_339961694cuda3std6ranges3__45__cpo6cbeginE,@object
	.size		_ZN34_INTERNAL_2db89aec_4_k_cu_339961694cuda3std6ranges3__45__cpo6cbeginE,(_ZN34_INTERNAL_2db89aec_4_k_cu_339961696thrust24THRUST_300001_SM_1000_NS12placeholders2_7E - _ZN34_INTERNAL_2db89aec_4_k_cu_339961694cuda3std6ranges3__45__cpo6cbeginE)
_ZN34_INTERNAL_2db89aec_4_k_cu_339961694cuda3std6ranges3__45__cpo6cbeginE:
	.zero		1
	.type		_ZN34_INTERNAL_2db89aec_4_k_cu_339961696thrust24THRUST_300001_SM_1000_NS12placeholders2_7E,@object
	.size		_ZN34_INTERNAL_2db89aec_4_k_cu_339961696thrust24THRUST_300001_SM_1000_NS12placeholders2_7E,(_ZN34_INTERNAL_2db89aec_4_k_cu_339961694cuda3std3__45__cpo7crbeginE - _ZN34_INTERNAL_2db89aec_4_k_cu_339961696thrust24THRUST_300001_SM_1000_NS12placeholders2_7E)
_ZN34_INTERNAL_2db89aec_4_k_cu_339961696thrust24THRUST_300001_SM_1000_NS12placeholders2_7E:
	.zero		1
	.type		_ZN34_INTERNAL_2db89aec_4_k_cu_339961694cuda3std3__45__cpo7crbeginE,@object
	.size		_ZN34_INTERNAL_2db89aec_4_k_cu_339961694cuda3std3__45__cpo7crbeginE,(_ZN34_INTERNAL_2db89aec_4_k_cu_339961694cuda3std6ranges3__45__cpo4nextE - _ZN34_INTERNAL_2db89aec_4_k_cu_339961694cuda3std3__45__cpo7crbeginE)
_ZN34_INTERNAL_2db89aec_4_k_cu_339961694cuda3std3__45__cpo7crbeginE:
	.zero		1
	.type		_ZN34_INTERNAL_2db89aec_4_k_cu_339961694cuda3std6ranges3__45__cpo4nextE,@object
	.size		_ZN34_INTERNAL_2db89aec_4_k_cu_339961694cuda3std6ranges3__45__cpo4nextE,(_ZN34_INTERNAL_2db89aec_4_k_cu_339961694cuda3std6ranges3__45__cpo4swapE - _ZN34_INTERNAL_2db89aec_4_k_cu_339961694cuda3std6ranges3__45__cpo4nextE)
_ZN34_INTERNAL_2db89aec_4_k_cu_339961694cuda3std6ranges3__45__cpo4nextE:
	.zero		1
	.type		_ZN34_INTERNAL_2db89aec_4_k_cu_339961694cuda3std6ranges3__45__cpo4swapE,@object
	.size		_ZN34_INTERNAL_2db89aec_4_k_cu_339961694cuda3std6ranges3__45__cpo4swapE,(_ZN34_INTERNAL_2db89aec_4_k_cu_339961696thrust24THRUST_300001_SM_1000_NS8cuda_cub10par_nosyncE - _ZN34_INTERNAL_2db89aec_4_k_cu_339961694cuda3std6ranges3__45__cpo4swapE)
_ZN34_INTERNAL_2db89aec_4_k_cu_339961694cuda3std6ranges3__45__cpo4swapE:
	.zero		1
	.type		_ZN34_INTERNAL_2db89aec_4_k_cu_339961696thrust24THRUST_300001_SM_1000_NS8cuda_cub10par_nosyncE,@object
	.size		_ZN34_INTERNAL_2db89aec_4_k_cu_339961696thrust24THRUST_300001_SM_1000_NS8cuda_cub10par_nosyncE,(_ZN34_INTERNAL_2db89aec_4_k_cu_339961696thrust24THRUST_300001_SM_1000_NS12placeholders2_9E - _ZN34_INTERNAL_2db89aec_4_k_cu_339961696thrust24THRUST_300001_SM_1000_NS8cuda_cub10par_nosyncE)
_ZN34_INTERNAL_2db89aec_4_k_cu_339961696thrust24THRUST_300001_SM_1000_NS8cuda_cub10par_nosyncE:
	.zero		1
	.type		_ZN34_INTERNAL_2db89aec_4_k_cu_339961696thrust24THRUST_300001_SM_1000_NS12placeholders2_9E,@object
	.size		_ZN34_INTERNAL_2db89aec_4_k_cu_339961696thrust24THRUST_300001_SM_1000_NS12placeholders2_9E,(_ZN34_INTERNAL_2db89aec_4_k_cu_339961694cuda3std3__436_GLOBAL__N__2db89aec_4_k_cu_339961696ignoreE - _ZN34_INTERNAL_2db89aec_4_k_cu_339961696thrust24THRUST_300001_SM_1000_NS12placeholders2_9E)
_ZN34_INTERNAL_2db89aec_4_k_cu_339961696thrust24THRUST_300001_SM_1000_NS12placeholders2_9E:
	.zero		1
	.type		_ZN34_INTERNAL_2db89aec_4_k_cu_339961694cuda3std3__436_GLOBAL__N__2db89aec_4_k_cu_339961696ignoreE,@object
	.size		_ZN34_INTERNAL_2db89aec_4_k_cu_339961694cuda3std3__436_GLOBAL__N__2db89aec_4_k_cu_339961696ignoreE,(_ZN34_INTERNAL_2db89aec_4_k_cu_339961694cuda3std6ranges3__45__cpo4dataE - _ZN34_INTERNAL_2db89aec_4_k_cu_339961694cuda3std3__436_GLOBAL__N__2db89aec_4_k_cu_339961696ignoreE)
_ZN34_INTERNAL_2db89aec_4_k_cu_339961694cuda3std3__436_GLOBAL__N__2db89aec_4_k_cu_339961696ignoreE:
	.zero		1
	.type		_ZN34_INTERNAL_2db89aec_4_k_cu_339961694cuda3std6ranges3__45__cpo4dataE,@object
	.size		_ZN34_INTERNAL_2db89aec_4_k_cu_339961694cuda3std6ranges3__45__cpo4dataE,(_ZN34_INTERNAL_2db89aec_4_k_cu_339961696thrust24THRUST_300001_SM_1000_NS12placeholders2_1E - _ZN34_INTERNAL_2db89aec_4_k_cu_339961694cuda3std6ranges3__45__cpo4dataE)
_ZN34_INTERNAL_2db89aec_4_k_cu_339961694cuda3std6ranges3__45__cpo4dataE:
	.zero		1
	.type		_ZN34_INTERNAL_2db89aec_4_k_cu_339961696thrust24THRUST_300001_SM_1000_NS12placeholders2_1E,@object
	.size		_ZN34_INTERNAL_2db89aec_4_k_cu_339961696thrust24THRUST_300001_SM_1000_NS12placeholders2_1E,(_ZN34_INTERNAL_2db89aec_4_k_cu_339961694cuda3std3__45__cpo5beginE - _ZN34_INTERNAL_2db89aec_4_k_cu_339961696thrust24THRUST_300001_SM_1000_NS12placeholders2_1E)
_ZN34_INTERNAL_2db89aec_4_k_cu_339961696thrust24THRUST_300001_SM_1000_NS12placeholders2_1E:
	.zero		1
	.type		_ZN34_INTERNAL_2db89aec_4_k_cu_339961694cuda3std3__45__cpo5beginE,@object
	.size		_ZN34_INTERNAL_2db89aec_4_k_cu_339961694cuda3std3__45__cpo5beginE,(_ZN34_INTERNAL_2db89aec_4_k_cu_339961694cuda3std6ranges3__45__cpo5beginE - _ZN34_INTERNAL_2db89aec_4_k_cu_339961694cuda3std3__45__cpo5beginE)
_ZN34_INTERNAL_2db89aec_4_k_cu_339961694cuda3std3__45__cpo5beginE:
	.zero		1
	.type		_ZN34_INTERNAL_2db89aec_4_k_cu_339961694cuda3std6ranges3__45__cpo5beginE,@object
	.size		_ZN34_INTERNAL_2db89aec_4_k_cu_339961694cuda3std6ranges3__45__cpo5beginE,(_ZN34_INTERNAL_2db89aec_4_k_cu_339961696thrust24THRUST_300001_SM_1000_NS12placeholders2_5E - _ZN34_INTERNAL_2db89aec_4_k_cu_339961694cuda3std6ranges3__45__cpo5beginE)
_ZN34_INTERNAL_2db89aec_4_k_cu_339961694cuda3std6ranges3__45__cpo5beginE:
	.zero		1
	.type		_ZN34_INTERNAL_2db89aec_4_k_cu_339961696thrust24THRUST_300001_SM_1000_NS12placeholders2_5E,@object
	.size		_ZN34_INTERNAL_2db89aec_4_k_cu_339961696thrust24THRUST_300001_SM_1000_NS12placeholders2_5E,(_ZN34_INTERNAL_2db89aec_4_k_cu_339961694cuda3std3__45__cpo6rbeginE - _ZN34_INTERNAL_2db89aec_4_k_cu_339961696thrust24THRUST_300001_SM_1000_NS12placeholders2_5E)
_ZN34_INTERNAL_2db89aec_4_k_cu_339961696thrust24THRUST_300001_SM_1000_NS12placeholders2_5E:
	.zero		1
	.type		_ZN34_INTERNAL_2db89aec_4_k_cu_339961694cuda3std3__45__cpo6rbeginE,@object
	.size		_ZN34_INTERNAL_2db89aec_4_k_cu_339961694cuda3std3__45__cpo6rbeginE,(_ZN34_INTERNAL_2db89aec_4_k_cu_339961694cuda3std6ranges3__45__cpo7advanceE - _ZN34_INTERNAL_2db89aec_4_k_cu_339961694cuda3std3__45__cpo6rbeginE)
_ZN34_INTERNAL_2db89aec_4_k_cu_339961694cuda3std3__45__cpo6rbeginE:
	.zero		1
	.type		_ZN34_INTERNAL_2db89aec_4_k_cu_339961694cuda3std6ranges3__45__cpo7advanceE,@object
	.size		_ZN34_INTERNAL_2db89aec_4_k_cu_339961694cuda3std6ranges3__45__cpo7advanceE,(_ZN34_INTERNAL_2db89aec_4_k_cu_339961694cuda3std3__47nulloptE - _ZN34_INTERNAL_2db89aec_4_k_cu_339961694cuda3std6ranges3__45__cpo7advanceE)
_ZN34_INTERNAL_2db89aec_4_k_cu_339961694cuda3std6ranges3__45__cpo7advanceE:
	.zero		1
	.type		_ZN34_INTERNAL_2db89aec_4_k_cu_339961694cuda3std3__47nulloptE,@object
	.size		_ZN34_INTERNAL_2db89aec_4_k_cu_339961694cuda3std3__47nulloptE,(_ZN34_INTERNAL_2db89aec_4_k_cu_339961694cuda3std6ranges3__45__cpo8distanceE - _ZN34_INTERNAL_2db89aec_4_k_cu_339961694cuda3std3__47nulloptE)
_ZN34_INTERNAL_2db89aec_4_k_cu_339961694cuda3std3__47nulloptE:
	.zero		1
	.type		_ZN34_INTERNAL_2db89aec_4_k_cu_339961694cuda3std6ranges3__45__cpo8distanceE,@object
	.size		_ZN34_INTERNAL_2db89aec_4_k_cu_339961694cuda3std6ranges3__45__cpo8distanceE,(_ZN34_INTERNAL_2db89aec_4_k_cu_339961696thrust24THRUST_300001_SM_1000_NS12placeholders3_10E - _ZN34_INTERNAL_2db89aec_4_k_cu_339961694cuda3std6ranges3__45__cpo8distanceE)
_ZN34_INTERNAL_2db89aec_4_k_cu_339961694cuda3std6ranges3__45__cpo8distanceE:
	.zero		1
	.type		_ZN34_INTERNAL_2db89aec_4_k_cu_339961696thrust24THRUST_300001_SM_1000_NS12placeholders3_10E,@object
	.size		_ZN34_INTERNAL_2db89aec_4_k_cu_339961696thrust24THRUST_300001_SM_1000_NS12placeholders3_10E,(_ZN34_INTERNAL_2db89aec_4_k_cu_339961694cuda3std3__419piecewise_constructE - _ZN34_INTERNAL_2db89aec_4_k_cu_339961696thrust24THRUST_300001_SM_1000_NS12placeholders3_10E)
_ZN34_INTERNAL_2db89aec_4_k_cu_339961696thrust24THRUST_300001_SM_1000_NS12placeholders3_10E:
	.zero		1
	.type		_ZN34_INTERNAL_2db89aec_4_k_cu_339961694cuda3std3__419piecewise_constructE,@object
	.size		_ZN34_INTERNAL_2db89aec_4_k_cu_339961694cuda3std3__419piecewise_constructE,(_ZN34_INTERNAL_2db89aec_4_k_cu_339961694cuda3std6ranges3__45__cpo5cdataE - _ZN34_INTERNAL_2db89aec_4_k_cu_339961694cuda3std3__419piecewise_constructE)
_ZN34_INTERNAL_2db89aec_4_k_cu_339961694cuda3std3__419piecewise_constructE:
	.zero		1
	.type		_ZN34_INTERNAL_2db89aec_4_k_cu_339961694cuda3std6ranges3__45__cpo5cdataE,@object
	.size		_ZN34_INTERNAL_2db89aec_4_k_cu_339961694cuda3std6ranges3__45__cpo5cdataE,(_ZN34_INTERNAL_2db89aec_4_k_cu_339961696thrust24THRUST_300001_SM_1000_NS12placeholders2_2E - _ZN34_INTERNAL_2db89aec_4_k_cu_339961694cuda3std6ranges3__45__cpo5cdataE)
_ZN34_INTERNAL_2db89aec_4_k_cu_339961694cuda3std6ranges3__45__cpo5cdataE:
	.zero		1
	.type		_ZN34_INTERNAL_2db89aec_4_k_cu_339961696thrust24THRUST_300001_SM_1000_NS12placeholders2_2E,@object
	.size		_ZN34_INTERNAL_2db89aec_4_k_cu_339961696thrust24THRUST_300001_SM_1000_NS12placeholders2_2E,(_ZN34_INTERNAL_2db89aec_4_k_cu_339961694cuda3std3__45__cpo3endE - _ZN34_INTERNAL_2db89aec_4_k_cu_339961696thrust24THRUST_300001_SM_1000_NS12placeholders2_2E)
_ZN34_INTERNAL_2db89aec_4_k_cu_339961696thrust24THRUST_300001_SM_1000_NS12placeholders2_2E:
	.zero		1
	.type		_ZN34_INTERNAL_2db89aec_4_k_cu_339961694cuda3std3__45__cpo3endE,@object
	.size		_ZN34_INTERNAL_2db89aec_4_k_cu_339961694cuda3std3__45__cpo3endE,(_ZN34_INTERNAL_2db89aec_4_k_cu_339961694cuda3std6ranges3__45__cpo3endE - _ZN34_INTERNAL_2db89aec_4_k_cu_339961694cuda3std3__45__cpo3endE)
_ZN34_INTERNAL_2db89aec_4_k_cu_339961694cuda3std3__45__cpo3endE:
	.zero		1
	.type		_ZN34_INTERNAL_2db89aec_4_k_cu_339961694cuda3std6ranges3__45__cpo3endE,@object
	.size		_ZN34_INTERNAL_2db89aec_4_k_cu_339961694cuda3std6ranges3__45__cpo3endE,(_ZN34_INTERNAL_2db89aec_4_k_cu_339961696thrust24THRUST_300001_SM_1000_NS12placeholders2_6E - _ZN34_INTERNAL_2db89aec_4_k_cu_339961694cuda3std6ranges3__45__cpo3endE)
_ZN34_INTERNAL_2db89aec_4_k_cu_339961694cuda3std6ranges3__45__cpo3endE:
	.zero		1
	.type		_ZN34_INTERNAL_2db89aec_4_k_cu_339961696thrust24THRUST_300001_SM_1000_NS12placeholders2_6E,@object
	.size		_ZN34_INTERNAL_2db89aec_4_k_cu_339961696thrust24THRUST_300001_SM_1000_NS12placeholders2_6E,(_ZN34_INTERNAL_2db89aec_4_k_cu_339961694cuda3std3__45__cpo4rendE - _ZN34_INTERNAL_2db89aec_4_k_cu_339961696thrust24THRUST_300001_SM_1000_NS12placeholders2_6E)
_ZN34_INTERNAL_2db89aec_4_k_cu_339961696thrust24THRUST_300001_SM_1000_NS12placeholders2_6E:
	.zero		1
	.type		_ZN34_INTERNAL_2db89aec_4_k_cu_339961694cuda3std3__45__cpo4rendE,@object
	.size		_ZN34_INTERNAL_2db89aec_4_k_cu_339961694cuda3std3__45__cpo4rendE,(_ZN34_INTERNAL_2db89aec_4_k_cu_339961694cuda3std6ranges3__45__cpo9iter_swapE - _ZN34_INTERNAL_2db89aec_4_k_cu_339961694cuda3std3__45__cpo4rendE)
_ZN34_INTERNAL_2db89aec_4_k_cu_339961694cuda3std3__45__cpo4rendE:
	.zero		1
	.type		_ZN34_INTERNAL_2db89aec_4_k_cu_339961694cuda3std6ranges3__45__cpo9iter_swapE,@object
	.size		_ZN34_INTERNAL_2db89aec_4_k_cu_339961694cuda3std6ranges3__45__cpo9iter_swapE,(_ZN34_INTERNAL_2db89aec_4_k_cu_339961694cuda3std3__48unexpectE - _ZN34_INTERNAL_2db89aec_4_k_cu_339961694cuda3std6ranges3__45__cpo9iter_swapE)
_ZN34_INTERNAL_2db89aec_4_k_cu_339961694cuda3std6ranges3__45__cpo9iter_swapE:
	.zero		1
	.type		_ZN34_INTERNAL_2db89aec_4_k_cu_339961694cuda3std3__48unexpectE,@object
	.size		_ZN34_INTERNAL_2db89aec_4_k_cu_339961694cuda3std3__48unexpectE,(_ZN34_INTERNAL_2db89aec_4_k_cu_339961696thrust24THRUST_300001_SM_1000_NS8cuda_cub3parE - _ZN34_INTERNAL_2db89aec_4_k_cu_339961694cuda3std3__48unexpectE)
_ZN34_INTERNAL_2db89aec_4_k_cu_339961694cuda3std3__48unexpectE:
	.zero		1
	.type		_ZN34_INTERNAL_2db89aec_4_k_cu_339961696thrust24THRUST_300001_SM_1000_NS8cuda_cub3parE,@object
	.size		_ZN34_INTERNAL_2db89aec_4_k_cu_339961696thrust24THRUST_300001_SM_1000_NS8cuda_cub3parE,(_ZN34_INTERNAL_2db89aec_4_k_cu_339961696thrust24THRUST_300001_SM_1000_NS12placeholders2_4E - _ZN34_INTERNAL_2db89aec_4_k_cu_339961696thrust24THRUST_300001_SM_1000_NS8cuda_cub3parE)
_ZN34_INTERNAL_2db89aec_4_k_cu_339961696thrust24THRUST_300001_SM_1000_NS8cuda_cub3parE:
	.zero		1
	.type		_ZN34_INTERNAL_2db89aec_4_k_cu_339961696thrust24THRUST_300001_SM_1000_NS12placeholders2_4E,@object
	.size		_ZN34_INTERNAL_2db89aec_4_k_cu_339961696thrust24THRUST_300001_SM_1000_NS12placeholders2_4E,(_ZN34_INTERNAL_2db89aec_4_k_cu_339961694cuda3std3__45__cpo4cendE - _ZN34_INTERNAL_2db89aec_4_k_cu_339961696thrust24THRUST_300001_SM_1000_NS12placeholders2_4E)
_ZN34_INTERNAL_2db89aec_4_k_cu_339961696thrust24THRUST_300001_SM_1000_NS12placeholders2_4E:
	.zero		1
	.type		_ZN34_INTERNAL_2db89aec_4_k_cu_339961694cuda3std3__45__cpo4cendE,@object
	.size		_ZN34_INTERNAL_2db89aec_4_k_cu_339961694cuda3std3__45__cpo4cendE,(_ZN34_INTERNAL_2db89aec_4_k_cu_339961694cuda3std6ranges3__45__cpo4cendE - _ZN34_INTERNAL_2db89aec_4_k_cu_339961694cuda3std3__45__cpo4cendE)
_ZN34_INTERNAL_2db89aec_4_k_cu_339961694cuda3std3__45__cpo4cendE:
	.zero		1
	.type		_ZN34_INTERNAL_2db89aec_4_k_cu_339961694cuda3std6ranges3__45__cpo4cendE,@object
	.size		_ZN34_INTERNAL_2db89aec_4_k_cu_339961694cuda3std6ranges3__45__cpo4cendE,(_ZN34_INTERNAL_2db89aec_4_k_cu_339961694cuda3std3__420unreachable_sentinelE - _ZN34_INTERNAL_2db89aec_4_k_cu_339961694cuda3std6ranges3__45__cpo4cendE)
_ZN34_INTERNAL_2db89aec_4_k_cu_339961694cuda3std6ranges3__45__cpo4cendE:
	.zero		1
	.type		_ZN34_INTERNAL_2db89aec_4_k_cu_339961694cuda3std3__420unreachable_sentinelE,@object
	.size		_ZN34_INTERNAL_2db89aec_4_k_cu_339961694cuda3std3__420unreachable_sentinelE,(_ZN34_INTERNAL_2db89aec_4_k_cu_339961694cuda3std6ranges3__45__cpo5ssizeE - _ZN34_INTERNAL_2db89aec_4_k_cu_339961694cuda3std3__420unreachable_sentinelE)
_ZN34_INTERNAL_2db89aec_4_k_cu_339961694cuda3std3__420unreachable_sentinelE:
	.zero		1
	.type		_ZN34_INTERNAL_2db89aec_4_k_cu_339961694cuda3std6ranges3__45__cpo5ssizeE,@object
	.size		_ZN34_INTERNAL_2db89aec_4_k_cu_339961694cuda3std6ranges3__45__cpo5ssizeE,(_ZN34_INTERNAL_2db89aec_4_k_cu_339961696thrust24THRUST_300001_SM_1000_NS12placeholders2_8E - _ZN34_INTERNAL_2db89aec_4_k_cu_339961694cuda3std6ranges3__45__cpo5ssizeE)
_ZN34_INTERNAL_2db89aec_4_k_cu_339961694cuda3std6ranges3__45__cpo5ssizeE:
	.zero		1
	.type		_ZN34_INTERNAL_2db89aec_4_k_cu_339961696thrust24THRUST_300001_SM_1000_NS12placeholders2_8E,@object
	.size		_ZN34_INTERNAL_2db89aec_4_k_cu_339961696thrust24THRUST_300001_SM_1000_NS12placeholders2_8E,(_ZN34_INTERNAL_2db89aec_4_k_cu_339961694cuda3std3__45__cpo5crendE - _ZN34_INTERNAL_2db89aec_4_k_cu_339961696thrust24THRUST_300001_SM_1000_NS12placeholders2_8E)
_ZN34_INTERNAL_2db89aec_4_k_cu_339961696thrust24THRUST_300001_SM_1000_NS12placeholders2_8E:
	.zero		1
	.type		_ZN34_INTERNAL_2db89aec_4_k_cu_339961694cuda3std3__45__cpo5crendE,@object
	.size		_ZN34_INTERNAL_2db89aec_4_k_cu_339961694cuda3std3__45__cpo5crendE,(_ZN34_INTERNAL_2db89aec_4_k_cu_339961694cuda3std6ranges3__45__cpo4prevE - _ZN34_INTERNAL_2db89aec_4_k_cu_339961694cuda3std3__45__cpo5crendE)
_ZN34_INTERNAL_2db89aec_4_k_cu_339961694cuda3std3__45__cpo5crendE:
	.zero		1
	.type		_ZN34_INTERNAL_2db89aec_4_k_cu_339961694cuda3std6ranges3__45__cpo4prevE,@object
	.size		_ZN34_INTERNAL_2db89aec_4_k_cu_339961694cuda3std6ranges3__45__cpo4prevE,(_ZN34_INTERNAL_2db89aec_4_k_cu_339961694cuda3std6ranges3__45__cpo9iter_moveE - _ZN34_INTERNAL_2db89aec_4_k_cu_339961694cuda3std6ranges3__45__cpo4prevE)
_ZN34_INTERNAL_2db89aec_4_k_cu_339961694cuda3std6ranges3__45__cpo4prevE:
	.zero		1
	.type		_ZN34_INTERNAL_2db89aec_4_k_cu_339961694cuda3std6ranges3__45__cpo9iter_moveE,@object
	.size		_ZN34_INTERNAL_2db89aec_4_k_cu_339961694cuda3std6ranges3__45__cpo9iter_moveE,(_ZN34_INTERNAL_2db89aec_4_k_cu_339961696thrust24THRUST_300001_SM_1000_NS6system6detail10sequential3seqE - _ZN34_INTERNAL_2db89aec_4_k_cu_339961694cuda3std6ranges3__45__cpo9iter_moveE)
_ZN34_INTERNAL_2db89aec_4_k_cu_339961694cuda3std6ranges3__45__cpo9iter_moveE:
	.zero		1
	.type		_ZN34_INTERNAL_2db89aec_4_k_cu_339961696thrust24THRUST_300001_SM_1000_NS6system6detail10sequential3seqE,@object
	.size		_ZN34_INTERNAL_2db89aec_4_k_cu_339961696thrust24THRUST_300001_SM_1000_NS6system6detail10sequential3seqE,(.L_31 - _ZN34_INTERNAL_2db89aec_4_k_cu_339961696thrust24THRUST_300001_SM_1000_NS6system6detail10sequential3seqE)
_ZN34_INTERNAL_2db89aec_4_k_cu_339961696thrust24THRUST_300001_SM_1000_NS6system6detail10sequential3seqE:
	.zero		1
.L_31:


//--------------------- .nv.shared._Z7reduce2iiPiS_S_ --------------------------
	.section	.nv.shared._Z7reduce2iiPiS_S_,"aw",@nobits
	.sectionflags	@""
	.align	4
.nv.shared._Z7reduce2iiPiS_S_:
	.zero		2048


//--------------------- .nv.shared._Z7reduce1iPiS_ --------------------------
	.section	.nv.shared._Z7reduce1iPiS_,"aw",@nobits
	.sectionflags	@""
	.align	4
.nv.shared._Z7reduce1iPiS_:
	.zero		2048


//--------------------- .nv.constant0._ZN3cub18CUB_300001_SM_10006detail11EmptyKernelIvEEvv --------------------------
	.section	.nv.constant0._ZN3cub18CUB_300001_SM_10006detail11EmptyKernelIvEEvv,"a",@progbits
	.sectionflags	@""
	.align	4
.nv.constant0._ZN3cub18CUB_300001_SM_10006detail11EmptyKernelIvEEvv:
	.zero		896


//--------------------- .nv.constant0._Z7reduce2iiPiS_S_ --------------------------
	.section	.nv.constant0._Z7reduce2iiPiS_S_,"a",@progbits
	.sectionflags	@""
	.align	4
.nv.constant0._Z7reduce2iiPiS_S_:
	.zero		928


//--------------------- .nv.constant0._Z7reduce1iPiS_ --------------------------
	.section	.nv.constant0._Z7reduce1iPiS_,"a",@progbits
	.sectionflags	@""
	.align	4
.nv.constant0._Z7reduce1iPiS_:
	.zero		920


//--------------------- SYMBOLS --------------------------

	.type		.nv.reservedSmem.offset0,@object
	.size		.nv.reservedSmem.offset0,0x4
	.type		.nv.reservedSmem.cap,@object
	.size		.nv.reservedSmem.cap,0x4
